//
// Generated by NVIDIA NVVM Compiler
//
// Compiler Build ID: CL-36424714
// Cuda compilation tools, release 13.0, V13.0.88
// Based on NVVM 20.0.0
//

.version 9.0
.target sm_100
.address_size 64

	// .globl	zlema_batch_f32

.visible .entry zlema_batch_f32(
	.param .u64 .ptr .align 1 zlema_batch_f32_param_0,
	.param .u64 .ptr .align 1 zlema_batch_f32_param_1,
	.param .u64 .ptr .align 1 zlema_batch_f32_param_2,
	.param .u64 .ptr .align 1 zlema_batch_f32_param_3,
	.param .u32 zlema_batch_f32_param_4,
	.param .u32 zlema_batch_f32_param_5,
	.param .u32 zlema_batch_f32_param_6,
	.param .u64 .ptr .align 1 zlema_batch_f32_param_7
)
{
	.reg .pred 	%p<52>;
	.reg .b32 	%r<99>;
	.reg .b32 	%f<133>;
	.reg .b64 	%rd<67>;

	ld.param.u64 	%rd18, [zlema_batch_f32_param_0];
	ld.param.u64 	%rd15, [zlema_batch_f32_param_1];
	ld.param.u64 	%rd16, [zlema_batch_f32_param_2];
	ld.param.u64 	%rd17, [zlema_batch_f32_param_3];
	ld.param.u32 	%r52, [zlema_batch_f32_param_4];
	ld.param.u32 	%r54, [zlema_batch_f32_param_5];
	ld.param.u32 	%r95, [zlema_batch_f32_param_6];
	ld.param.u64 	%rd19, [zlema_batch_f32_param_7];
	cvta.to.global.u64 	%rd1, %rd19;
	cvta.to.global.u64 	%rd2, %rd18;
	mov.u32 	%r55, %ctaid.x;
	mov.u32 	%r56, %ntid.x;
	mov.u32 	%r57, %tid.x;
	mad.lo.s32 	%r1, %r55, %r56, %r57;
	setp.ge.s32 	%p1, %r1, %r54;
	@%p1 bra 	$L__BB0_88;
	cvta.to.global.u64 	%rd20, %rd15;
	cvta.to.global.u64 	%rd21, %rd16;
	cvta.to.global.u64 	%rd22, %rd17;
	mul.wide.s32 	%rd23, %r1, 4;
	add.s64 	%rd24, %rd20, %rd23;
	ld.global.nc.u32 	%r58, [%rd24];
	add.s64 	%rd25, %rd21, %rd23;
	ld.global.nc.u32 	%r2, [%rd25];
	add.s64 	%rd26, %rd22, %rd23;
	ld.global.nc.f32 	%f1, [%rd26];
	mov.f32 	%f68, 0f3F800000;
	sub.f32 	%f2, %f68, %f1;
	add.s32 	%r59, %r95, %r58;
	add.s32 	%r3, %r59, -1;
	mul.lo.s32 	%r4, %r52, %r1;
	min.s32 	%r60, %r3, %r52;
	setp.lt.s32 	%p2, %r60, 1;
	@%p2 bra 	$L__BB0_13;
	min.u32 	%r5, %r3, %r52;
	and.b32  	%r6, %r5, 7;
	setp.lt.u32 	%p3, %r5, 8;
	mov.b32 	%r90, 0;
	@%p3 bra 	$L__BB0_5;
	and.b32  	%r90, %r5, 2147483640;
	neg.s32 	%r88, %r90;
	add.s64 	%rd3, %rd1, 16;
	mov.u32 	%r87, %r4;
$L__BB0_4:
	.pragma "nounroll";
	mul.wide.s32 	%rd27, %r87, 4;
	add.s64 	%rd28, %rd3, %rd27;
	mov.b32 	%r62, 2147483647;
	st.global.u32 	[%rd28+-16], %r62;
	st.global.u32 	[%rd28+-12], %r62;
	st.global.u32 	[%rd28+-8], %r62;
	st.global.u32 	[%rd28+-4], %r62;
	st.global.u32 	[%rd28], %r62;
	st.global.u32 	[%rd28+4], %r62;
	st.global.u32 	[%rd28+8], %r62;
	st.global.u32 	[%rd28+12], %r62;
	add.s32 	%r88, %r88, 8;
	add.s32 	%r87, %r87, 8;
	setp.ne.s32 	%p4, %r88, 0;
	@%p4 bra 	$L__BB0_4;
$L__BB0_5:
	setp.eq.s32 	%p5, %r6, 0;
	@%p5 bra 	$L__BB0_13;
	and.b32  	%r14, %r5, 3;
	setp.lt.u32 	%p6, %r6, 4;
	@%p6 bra 	$L__BB0_8;
	add.s32 	%r63, %r90, %r4;
	mul.wide.s32 	%rd29, %r63, 4;
	add.s64 	%rd30, %rd1, %rd29;
	mov.b32 	%r64, 2147483647;
	st.global.u32 	[%rd30], %r64;
	st.global.u32 	[%rd30+4], %r64;
	st.global.u32 	[%rd30+8], %r64;
	st.global.u32 	[%rd30+12], %r64;
	add.s32 	%r90, %r90, 4;
$L__BB0_8:
	setp.eq.s32 	%p7, %r14, 0;
	@%p7 bra 	$L__BB0_13;
	setp.eq.s32 	%p8, %r14, 1;
	@%p8 bra 	$L__BB0_11;
	add.s32 	%r65, %r90, %r4;
	mul.wide.s32 	%rd31, %r65, 4;
	add.s64 	%rd32, %rd1, %rd31;
	mov.b32 	%r66, 2147483647;
	st.global.u32 	[%rd32], %r66;
	st.global.u32 	[%rd32+4], %r66;
	add.s32 	%r90, %r90, 2;
$L__BB0_11:
	and.b32  	%r67, %r5, 1;
	setp.eq.b32 	%p9, %r67, 1;
	not.pred 	%p10, %p9;
	@%p10 bra 	$L__BB0_13;
	add.s32 	%r68, %r90, %r4;
	mul.wide.s32 	%rd33, %r68, 4;
	add.s64 	%rd34, %rd1, %rd33;
	mov.b32 	%r69, 2147483647;
	st.global.u32 	[%rd34], %r69;
$L__BB0_13:
	setp.ge.s32 	%p11, %r95, %r52;
	@%p11 bra 	$L__BB0_88;
	mul.wide.s32 	%rd35, %r95, 4;
	add.s64 	%rd36, %rd2, %rd35;
	ld.global.nc.f32 	%f128, [%rd36];
	setp.gt.s32 	%p12, %r3, %r95;
	@%p12 bra 	$L__BB0_16;
	add.s32 	%r70, %r95, %r4;
	mul.wide.s32 	%rd37, %r70, 4;
	add.s64 	%rd38, %rd1, %rd37;
	st.global.f32 	[%rd38], %f128;
$L__BB0_16:
	add.s32 	%r97, %r95, 1;
	setp.ge.s32 	%p13, %r97, %r52;
	@%p13 bra 	$L__BB0_88;
	add.s32 	%r20, %r2, %r95;
	not.b32 	%r71, %r95;
	add.s32 	%r21, %r52, %r71;
	sub.s32 	%r72, %r52, %r95;
	add.s32 	%r73, %r72, -2;
	and.b32  	%r22, %r21, 7;
	setp.lt.u32 	%p14, %r73, 7;
	@%p14 bra 	$L__BB0_53;
	and.b32  	%r74, %r21, -8;
	neg.s32 	%r94, %r74;
	sub.s32 	%r93, %r95, %r2;
	add.s32 	%r92, %r95, %r4;
	cvt.s64.s32 	%rd43, %r4;
$L__BB0_19:
	.pragma "nounroll";
	add.s32 	%r75, %r95, 1;
	cvt.s64.s32 	%rd4, %r75;
	mul.wide.s32 	%rd39, %r75, 4;
	add.s64 	%rd5, %rd2, %rd39;
	ld.global.nc.f32 	%f115, [%rd5];
	setp.lt.s32 	%p15, %r75, %r20;
	add.s32 	%r76, %r93, 1;
	mul.wide.s32 	%rd40, %r76, 4;
	add.s64 	%rd6, %rd2, %rd40;
	@%p15 bra 	$L__BB0_21;
	ld.global.nc.f32 	%f69, [%rd6];
	add.f32 	%f70, %f115, %f115;
	sub.f32 	%f115, %f70, %f69;
$L__BB0_21:
	cvt.u32.u64 	%r77, %rd4;
	mul.f32 	%f71, %f1, %f115;
	fma.rn.f32 	%f8, %f2, %f128, %f71;
	setp.lt.s32 	%p16, %r77, %r3;
	@%p16 bra 	$L__BB0_23;
	add.s32 	%r78, %r92, 1;
	mul.wide.s32 	%rd41, %r78, 4;
	add.s64 	%rd42, %rd1, %rd41;
	st.global.f32 	[%rd42], %f8;
$L__BB0_23:
	ld.global.nc.f32 	%f116, [%rd5+4];
	add.s32 	%r30, %r77, 1;
	setp.lt.s32 	%p17, %r30, %r20;
	@%p17 bra 	$L__BB0_25;
	ld.global.nc.f32 	%f72, [%rd6+4];
	add.f32 	%f73, %f116, %f116;
	sub.f32 	%f116, %f73, %f72;
$L__BB0_25:
	mul.f32 	%f74, %f1, %f116;
	fma.rn.f32 	%f12, %f2, %f8, %f74;
	setp.lt.s32 	%p18, %r30, %r3;
	add.s64 	%rd44, %rd4, %rd43;
	shl.b64 	%rd45, %rd44, 2;
	add.s64 	%rd7, %rd1, %rd45;
	@%p18 bra 	$L__BB0_27;
	st.global.f32 	[%rd7+4], %f12;
$L__BB0_27:
	ld.global.nc.f32 	%f117, [%rd5+8];
	add.s32 	%r31, %r30, 1;
	setp.lt.s32 	%p19, %r31, %r20;
	@%p19 bra 	$L__BB0_29;
	ld.global.nc.f32 	%f75, [%rd6+8];
	add.f32 	%f76, %f117, %f117;
	sub.f32 	%f117, %f76, %f75;
$L__BB0_29:
	mul.f32 	%f77, %f1, %f117;
	fma.rn.f32 	%f16, %f2, %f12, %f77;
	setp.lt.s32 	%p20, %r31, %r3;
	@%p20 bra 	$L__BB0_31;
	st.global.f32 	[%rd7+8], %f16;
$L__BB0_31:
	ld.global.nc.f32 	%f118, [%rd5+12];
	add.s32 	%r32, %r31, 1;
	setp.lt.s32 	%p21, %r32, %r20;
	@%p21 bra 	$L__BB0_33;
	ld.global.nc.f32 	%f78, [%rd6+12];
	add.f32 	%f79, %f118, %f118;
	sub.f32 	%f118, %f79, %f78;
$L__BB0_33:
	mul.f32 	%f80, %f1, %f118;
	fma.rn.f32 	%f20, %f2, %f16, %f80;
	setp.lt.s32 	%p22, %r32, %r3;
	@%p22 bra 	$L__BB0_35;
	st.global.f32 	[%rd7+12], %f20;
$L__BB0_35:
	ld.global.nc.f32 	%f119, [%rd5+16];
	add.s32 	%r33, %r32, 1;
	setp.lt.s32 	%p23, %r33, %r20;
	@%p23 bra 	$L__BB0_37;
	ld.global.nc.f32 	%f81, [%rd6+16];
	add.f32 	%f82, %f119, %f119;
	sub.f32 	%f119, %f82, %f81;
$L__BB0_37:
	mul.f32 	%f83, %f1, %f119;
	fma.rn.f32 	%f24, %f2, %f20, %f83;
	setp.lt.s32 	%p24, %r33, %r3;
	@%p24 bra 	$L__BB0_39;
	st.global.f32 	[%rd7+16], %f24;
$L__BB0_39:
	ld.global.nc.f32 	%f120, [%rd5+20];
	add.s32 	%r34, %r33, 1;
	setp.lt.s32 	%p25, %r34, %r20;
	@%p25 bra 	$L__BB0_41;
	ld.global.nc.f32 	%f84, [%rd6+20];
	add.f32 	%f85, %f120, %f120;
	sub.f32 	%f120, %f85, %f84;
$L__BB0_41:
	mul.f32 	%f86, %f1, %f120;
	fma.rn.f32 	%f28, %f2, %f24, %f86;
	setp.lt.s32 	%p26, %r34, %r3;
	@%p26 bra 	$L__BB0_43;
	st.global.f32 	[%rd7+20], %f28;
$L__BB0_43:
	ld.global.nc.f32 	%f121, [%rd5+24];
	add.s32 	%r35, %r34, 1;
	setp.lt.s32 	%p27, %r35, %r20;
	@%p27 bra 	$L__BB0_45;
	ld.global.nc.f32 	%f87, [%rd6+24];
	add.f32 	%f88, %f121, %f121;
	sub.f32 	%f121, %f88, %f87;
$L__BB0_45:
	mul.f32 	%f89, %f1, %f121;
	fma.rn.f32 	%f32, %f2, %f28, %f89;
	setp.lt.s32 	%p28, %r35, %r3;
	@%p28 bra 	$L__BB0_47;
	st.global.f32 	[%rd7+24], %f32;
$L__BB0_47:
	ld.global.nc.f32 	%f122, [%rd5+28];
	add.s32 	%r36, %r35, 1;
	setp.lt.s32 	%p29, %r36, %r20;
	@%p29 bra 	$L__BB0_49;
	ld.global.nc.f32 	%f90, [%rd6+28];
	add.f32 	%f91, %f122, %f122;
	sub.f32 	%f122, %f91, %f90;
$L__BB0_49:
	mul.f32 	%f92, %f1, %f122;
	fma.rn.f32 	%f128, %f2, %f32, %f92;
	setp.lt.s32 	%p30, %r36, %r3;
	@%p30 bra 	$L__BB0_51;
	st.global.f32 	[%rd7+28], %f128;
$L__BB0_51:
	add.s32 	%r95, %r95, 8;
	add.s32 	%r94, %r94, 8;
	add.s32 	%r93, %r93, 8;
	add.s32 	%r92, %r92, 8;
	setp.ne.s32 	%p31, %r94, 0;
	@%p31 bra 	$L__BB0_19;
	add.s32 	%r97, %r95, 1;
$L__BB0_53:
	setp.eq.s32 	%p32, %r22, 0;
	@%p32 bra 	$L__BB0_88;
	and.b32  	%r43, %r21, 3;
	setp.lt.u32 	%p33, %r22, 4;
	@%p33 bra 	$L__BB0_72;
	cvt.s64.s32 	%rd8, %r97;
	mul.wide.s32 	%rd46, %r97, 4;
	add.s64 	%rd9, %rd2, %rd46;
	ld.global.nc.f32 	%f124, [%rd9];
	setp.lt.s32 	%p34, %r97, %r20;
	sub.s32 	%r80, %r97, %r2;
	mul.wide.s32 	%rd47, %r80, 4;
	add.s64 	%rd10, %rd2, %rd47;
	@%p34 bra 	$L__BB0_57;
	ld.global.nc.f32 	%f93, [%rd10];
	add.f32 	%f94, %f124, %f124;
	sub.f32 	%f124, %f94, %f93;
$L__BB0_57:
	mul.f32 	%f95, %f1, %f124;
	fma.rn.f32 	%f41, %f2, %f128, %f95;
	setp.lt.s32 	%p35, %r97, %r3;
	@%p35 bra 	$L__BB0_59;
	add.s32 	%r81, %r97, %r4;
	mul.wide.s32 	%rd48, %r81, 4;
	add.s64 	%rd49, %rd1, %rd48;
	st.global.f32 	[%rd49], %f41;
$L__BB0_59:
	add.s32 	%r44, %r97, 1;
	ld.global.nc.f32 	%f125, [%rd9+4];
	setp.lt.s32 	%p36, %r44, %r20;
	@%p36 bra 	$L__BB0_61;
	ld.global.nc.f32 	%f96, [%rd10+4];
	add.f32 	%f97, %f125, %f125;
	sub.f32 	%f125, %f97, %f96;
$L__BB0_61:
	mul.f32 	%f98, %f1, %f125;
	fma.rn.f32 	%f45, %f2, %f41, %f98;
	setp.lt.s32 	%p37, %r44, %r3;
	cvt.s64.s32 	%rd50, %r4;
	add.s64 	%rd51, %rd8, %rd50;
	shl.b64 	%rd52, %rd51, 2;
	add.s64 	%rd11, %rd1, %rd52;
	@%p37 bra 	$L__BB0_63;
	st.global.f32 	[%rd11+4], %f45;
$L__BB0_63:
	add.s32 	%r45, %r97, 2;
	ld.global.nc.f32 	%f126, [%rd9+8];
	setp.lt.s32 	%p38, %r45, %r20;
	@%p38 bra 	$L__BB0_65;
	ld.global.nc.f32 	%f99, [%rd10+8];
	add.f32 	%f100, %f126, %f126;
	sub.f32 	%f126, %f100, %f99;
$L__BB0_65:
	mul.f32 	%f101, %f1, %f126;
	fma.rn.f32 	%f49, %f2, %f45, %f101;
	setp.lt.s32 	%p39, %r45, %r3;
	@%p39 bra 	$L__BB0_67;
	st.global.f32 	[%rd11+8], %f49;
$L__BB0_67:
	add.s32 	%r46, %r97, 3;
	ld.global.nc.f32 	%f127, [%rd9+12];
	setp.lt.s32 	%p40, %r46, %r20;
	@%p40 bra 	$L__BB0_69;
	ld.global.nc.f32 	%f102, [%rd10+12];
	add.f32 	%f103, %f127, %f127;
	sub.f32 	%f127, %f103, %f102;
$L__BB0_69:
	mul.f32 	%f104, %f1, %f127;
	fma.rn.f32 	%f128, %f2, %f49, %f104;
	setp.lt.s32 	%p41, %r46, %r3;
	@%p41 bra 	$L__BB0_71;
	st.global.f32 	[%rd11+12], %f128;
$L__BB0_71:
	add.s32 	%r97, %r97, 4;
$L__BB0_72:
	setp.eq.s32 	%p42, %r43, 0;
	@%p42 bra 	$L__BB0_88;
	setp.eq.s32 	%p43, %r43, 1;
	@%p43 bra 	$L__BB0_83;
	cvt.s64.s32 	%rd12, %r97;
	mul.wide.s32 	%rd53, %r97, 4;
	add.s64 	%rd13, %rd2, %rd53;
	ld.global.nc.f32 	%f129, [%rd13];
	setp.lt.s32 	%p44, %r97, %r20;
	sub.s32 	%r82, %r97, %r2;
	mul.wide.s32 	%rd54, %r82, 4;
	add.s64 	%rd14, %rd2, %rd54;
	@%p44 bra 	$L__BB0_76;
	ld.global.nc.f32 	%f105, [%rd14];
	add.f32 	%f106, %f129, %f129;
	sub.f32 	%f129, %f106, %f105;
$L__BB0_76:
	mul.f32 	%f107, %f1, %f129;
	fma.rn.f32 	%f58, %f2, %f128, %f107;
	setp.lt.s32 	%p45, %r97, %r3;
	@%p45 bra 	$L__BB0_78;
	add.s32 	%r83, %r97, %r4;
	mul.wide.s32 	%rd55, %r83, 4;
	add.s64 	%rd56, %rd1, %rd55;
	st.global.f32 	[%rd56], %f58;
$L__BB0_78:
	add.s32 	%r49, %r97, 1;
	ld.global.nc.f32 	%f130, [%rd13+4];
	setp.lt.s32 	%p46, %r49, %r20;
	@%p46 bra 	$L__BB0_80;
	ld.global.nc.f32 	%f108, [%rd14+4];
	add.f32 	%f109, %f130, %f130;
	sub.f32 	%f130, %f109, %f108;
$L__BB0_80:
	mul.f32 	%f110, %f1, %f130;
	fma.rn.f32 	%f128, %f2, %f58, %f110;
	setp.lt.s32 	%p47, %r49, %r3;
	@%p47 bra 	$L__BB0_82;
	cvt.s64.s32 	%rd57, %r4;
	add.s64 	%rd58, %rd12, %rd57;
	shl.b64 	%rd59, %rd58, 2;
	add.s64 	%rd60, %rd1, %rd59;
	st.global.f32 	[%rd60+4], %f128;
$L__BB0_82:
	add.s32 	%r97, %r97, 2;
$L__BB0_83:
	and.b32  	%r84, %r21, 1;
	setp.eq.b32 	%p48, %r84, 1;
	not.pred 	%p49, %p48;
	@%p49 bra 	$L__BB0_88;
	mul.wide.s32 	%rd61, %r97, 4;
	add.s64 	%rd62, %rd2, %rd61;
	ld.global.nc.f32 	%f132, [%rd62];
	setp.lt.s32 	%p50, %r97, %r20;
	@%p50 bra 	$L__BB0_86;
	sub.s32 	%r85, %r97, %r2;
	mul.wide.s32 	%rd63, %r85, 4;
	add.s64 	%rd64, %rd2, %rd63;
	ld.global.nc.f32 	%f111, [%rd64];
	add.f32 	%f112, %f132, %f132;
	sub.f32 	%f132, %f112, %f111;
$L__BB0_86:
	mul.f32 	%f113, %f1, %f132;
	fma.rn.f32 	%f67, %f2, %f128, %f113;
	setp.lt.s32 	%p51, %r97, %r3;
	@%p51 bra 	$L__BB0_88;
	add.s32 	%r86, %r97, %r4;
	mul.wide.s32 	%rd65, %r86, 4;
	add.s64 	%rd66, %rd1, %rd65;
	st.global.f32 	[%rd66], %f67;
$L__BB0_88:
	ret;

}


// ===== COMPILED SASS (sm_100) =====

	.target	sm_100

	.elftype	@"ET_EXEC"


//--------------------- .note.nv.tkinfo           --------------------------
	.section	.note.nv.tkinfo,"",@"SHT_NOTE"
	.sectionflags	@"SHF_NOTE_NV_TKINFO"
	.tkinfo
        /*0018*/ 	.word	0x00000002
        /*0030*/ 	.string	""
        /*0030*/ 	.string	"ptxas"
        /*0030*/ 	.string	"Cuda compilation tools, release 13.0, V13.0.88"
        /*0030*/ 	.string	"Build cuda_13.0.r13.0/compiler.36424714_0"
        /*0030*/ 	.string	"-arch sm_100 -m 64 "



//--------------------- .note.nv.cuinfo           --------------------------
	.section	.note.nv.cuinfo,"",@"SHT_NOTE"
	.sectionflags	@"SHF_NOTE_NV_CUINFO"
        /*0018*/ 	.short	0x0002
        /*001a*/ 	.short	0x0064
        /*001c*/ 	.short	0x0082
	.zero		2


//--------------------- .nv.info                  --------------------------
	.section	.nv.info,"",@"SHT_CUDA_INFO"
	.align	4


	//----- nvinfo : EIATTR_REGCOUNT
	.align		4
        /*0000*/ 	.byte	0x04, 0x2f
        /*0002*/ 	.short	(.L_1 - .L_0)
	.align		4
.L_0:
        /*0004*/ 	.word	index@(zlema_batch_f32)
        /*0008*/ 	.word	0x00000020


	//----- nvinfo : EIATTR_FRAME_SIZE
	.align		4
.L_1:
        /*000c*/ 	.byte	0x04, 0x11
        /*000e*/ 	.short	(.L_3 - .L_2)
	.align		4
.L_2:
        /*0010*/ 	.word	index@(zlema_batch_f32)
        /*0014*/ 	.word	0x00000000


	//----- nvinfo : EIATTR_MIN_STACK_SIZE
	.align		4
.L_3:
        /*0018*/ 	.byte	0x04, 0x12
        /*001a*/ 	.short	(.L_5 - .L_4)
	.align		4
.L_4:
        /*001c*/ 	.word	index@(zlema_batch_f32)
        /*0020*/ 	.word	0x00000000
.L_5:


//--------------------- .nv.compat                --------------------------
	.section	.nv.compat,"",@"SHT_CUDA_COMPAT_INFO"
	.align	4
        /*0000*/ 	.byte	0x02, 0x09, 0x00, 0x00, 0x02, 0x02, 0x01, 0x00, 0x02, 0x05, 0x05, 0x00, 0x03, 0x07, 0x01, 0x01
        /*0010*/ 	.byte	0x02, 0x03, 0x00, 0x00, 0x02, 0x06, 0x01, 0x00, 0x04, 0x0b, 0x08, 0x00, 0x09, 0x00, 0x00, 0x00
        /*0020*/ 	.byte	0x00, 0x00, 0x00, 0x00


//--------------------- .nv.info.zlema_batch_f32  --------------------------
	.section	.nv.info.zlema_batch_f32,"",@"SHT_CUDA_INFO"
	.sectionflags	@""
	.align	4


	//----- nvinfo : EIATTR_CUDA_API_VERSION
	.align		4
        /*0000*/ 	.byte	0x04, 0x37
        /*0002*/ 	.short	(.L_7 - .L_6)
.L_6:
        /*0004*/ 	.word	0x00000082


	//----- nvinfo : EIATTR_KPARAM_INFO
	.align		4
.L_7:
        /*0008*/ 	.byte	0x04, 0x17
        /*000a*/ 	.short	(.L_9 - .L_8)
.L_8:
        /*000c*/ 	.word	0x00000000
        /*0010*/ 	.short	0x0007
        /*0012*/ 	.short	0x0030
        /*0014*/ 	.byte	0x00, 0xf5, 0x21, 0x00


	//----- nvinfo : EIATTR_KPARAM_INFO
	.align		4
.L_9:
        /*0018*/ 	.byte	0x04, 0x17
        /*001a*/ 	.short	(.L_11 - .L_10)
.L_10:
        /*001c*/ 	.word	0x00000000
        /*0020*/ 	.short	0x0006
        /*0022*/ 	.short	0x0028
        /*0024*/ 	.byte	0x00, 0xf0, 0x11, 0x00


	//----- nvinfo : EIATTR_KPARAM_INFO
	.align		4
.L_11:
        /*0028*/ 	.byte	0x04, 0x17
        /*002a*/ 	.short	(.L_13 - .L_12)
.L_12:
        /*002c*/ 	.word	0x00000000
        /*0030*/ 	.short	0x0005
        /*0032*/ 	.short	0x0024
        /*0034*/ 	.byte	0x00, 0xf0, 0x11, 0x00


	//----- nvinfo : EIATTR_KPARAM_INFO
	.align		4
.L_13:
        /*0038*/ 	.byte	0x04, 0x17
        /*003a*/ 	.short	(.L_15 - .L_14)
.L_14:
        /*003c*/ 	.word	0x00000000
        /*0040*/ 	.short	0x0004
        /*0042*/ 	.short	0x0020
        /*0044*/ 	.byte	0x00, 0xf0, 0x11, 0x00


	//----- nvinfo : EIATTR_KPARAM_INFO
	.align		4
.L_15:
        /*0048*/ 	.byte	0x04, 0x17
        /*004a*/ 	.short	(.L_17 - .L_16)
.L_16:
        /*004c*/ 	.word	0x00000000
        /*0050*/ 	.short	0x0003
        /*0052*/ 	.short	0x0018
        /*0054*/ 	.byte	0x00, 0xf5, 0x21, 0x00


	//----- nvinfo : EIATTR_KPARAM_INFO
	.align		4
.L_17:
        /*0058*/ 	.byte	0x04, 0x17
        /*005a*/ 	.short	(.L_19 - .L_18)
.L_18:
        /*005c*/ 	.word	0x00000000
        /*0060*/ 	.short	0x0002
        /*0062*/ 	.short	0x0010
        /*0064*/ 	.byte	0x00, 0xf5, 0x21, 0x00


	//----- nvinfo : EIATTR_KPARAM_INFO
	.align		4
.L_19:
        /*0068*/ 	.byte	0x04, 0x17
        /*006a*/ 	.short	(.L_21 - .L_20)
.L_20:
        /*006c*/ 	.word	0x00000000
        /*0070*/ 	.short	0x0001
        /*0072*/ 	.short	0x0008
        /*0074*/ 	.byte	0x00, 0xf5, 0x21, 0x00


	//----- nvinfo : EIATTR_KPARAM_INFO
	.align		4
.L_21:
        /*0078*/ 	.byte	0x04, 0x17
        /*007a*/ 	.short	(.L_23 - .L_22)
.L_22:
        /*007c*/ 	.word	0x00000000
        /*0080*/ 	.short	0x0000
        /*0082*/ 	.short	0x0000
        /*0084*/ 	.byte	0x00, 0xf5, 0x21, 0x00


	//----- nvinfo : EIATTR_SPARSE_MMA_MASK
	.align		4
.L_23:
        /*0088*/ 	.byte	0x03, 0x50
        /*008a*/ 	.short	0x0000


	//----- nvinfo : EIATTR_MAXREG_COUNT
	.align		4
        /*008c*/ 	.byte	0x03, 0x1b
        /*008e*/ 	.short	0x00ff


	//----- nvinfo : EIATTR_MERCURY_ISA_VERSION
	.align		4
        /*0090*/ 	.byte	0x03, 0x5f
        /*0092*/ 	.short	0x0101


	//----- nvinfo : EIATTR_VRC_CTA_INIT_COUNT
	.align		4
        /*0094*/ 	.byte	0x02, 0x4a
	.zero		1
	.zero		1


	//----- nvinfo : EIATTR_EXIT_INSTR_OFFSETS
	.align		4
        /*0098*/ 	.byte	0x04, 0x1c
        /*009a*/ 	.short	(.L_25 - .L_24)


	//   ....[0]....
.L_24:
        /*009c*/ 	.word	0x00000090


	//   ....[1]....
        /*00a0*/ 	.word	0x000005c0


	//   ....[2]....
        /*00a4*/ 	.word	0x00000670


	//   ....[3]....
        /*00a8*/ 	.word	0x00000d90


	//   ....[4]....
        /*00ac*/ 	.word	0x00001120


	//   ....[5]....
        /*00b0*/ 	.word	0x00001370


	//   ....[6]....
        /*00b4*/ 	.word	0x000013f0


	//   ....[7]....
        /*00b8*/ 	.word	0x00001480


	//----- nvinfo : EIATTR_CRS_STACK_SIZE
	.align		4
.L_25:
        /*00bc*/ 	.byte	0x04, 0x1e
        /*00be*/ 	.short	(.L_27 - .L_26)
.L_26:
        /*00c0*/ 	.word	0x00000000


	//----- nvinfo : EIATTR_CBANK_PARAM_SIZE
	.align		4
.L_27:
        /*00c4*/ 	.byte	0x03, 0x19
        /*00c6*/ 	.short	0x0038


	//----- nvinfo : EIATTR_PARAM_CBANK
	.align		4
        /*00c8*/ 	.byte	0x04, 0x0a
        /*00ca*/ 	.short	(.L_29 - .L_28)
	.align		4
.L_28:
        /*00cc*/ 	.word	index@(.nv.constant0.zlema_batch_f32)
        /*00d0*/ 	.short	0x0380
        /*00d2*/ 	.short	0x0038


	//----- nvinfo : EIATTR_SW_WAR
	.align		4
.L_29:
        /*00d4*/ 	.byte	0x04, 0x36
        /*00d6*/ 	.short	(.L_31 - .L_30)
.L_30:
        /*00d8*/ 	.word	0x00000008
.L_31:


//--------------------- .nv.callgraph             --------------------------
	.section	.nv.callgraph,"",@"SHT_CUDA_CALLGRAPH"
	.align	4
	.sectionentsize	8
	.align		4
        /*0000*/ 	.word	0x00000000
	.align		4
        /*0004*/ 	.word	0xffffffff
	.align		4
        /*0008*/ 	.word	0x00000000
	.align		4
        /*000c*/ 	.word	0xfffffffe
	.align		4
        /*0010*/ 	.word	0x00000000
	.align		4
        /*0014*/ 	.word	0xfffffffd
	.align		4
        /*0018*/ 	.word	0x00000000
	.align		4
        /*001c*/ 	.word	0xfffffffc


//--------------------- .text.zlema_batch_f32     --------------------------
	.section	.text.zlema_batch_f32,"ax",@progbits
	.align	128
        .global         zlema_batch_f32
        .type           zlema_batch_f32,@function
        .size           zlema_batch_f32,(.L_x_12 - zlema_batch_f32)
        .other          zlema_batch_f32,@"STO_CUDA_ENTRY STV_DEFAULT"
zlema_batch_f32:
.text.zlema_batch_f32:
[----:B------:R-:W-:Y:S01]  /*0000*/  LDC R1, c[0x0][0x37c] ;  /* 0x0000df00ff017b82 */ /* 0x000fe20000000800 */
[----:B------:R-:W0:Y:S07]  /*0010*/  S2R R0, SR_TID.X ;  /* 0x0000000000007919 */ /* 0x000e2e0000002100 */
[----:B------:R-:W0:Y:S01]  /*0020*/  S2UR UR4, SR_CTAID.X ;  /* 0x00000000000479c3 */ /* 0x000e220000002500 */
[----:B------:R-:W1:Y:S01]  /*0030*/  LDCU UR5, c[0x0][0x3a4] ;  /* 0x00007480ff0577ac */ /* 0x000e620008000800 */
[----:B------:R-:W2:Y:S06]  /*0040*/  LDCU UR6, c[0x0][0x3a8] ;  /* 0x00007500ff0677ac */ /* 0x000eac0008000800 */
[----:B------:R-:W0:Y:S01]  /*0050*/  LDC R13, c[0x0][0x360] ;  /* 0x0000d800ff0d7b82 */ /* 0x000e220000000800 */
[----:B--2---:R-:W-:Y:S01]  /*0060*/  MOV R19, UR6 ;  /* 0x0000000600137c02 */ /* 0x004fe20008000f00 */
[----:B0-----:R-:W-:-:S05]  /*0070*/  IMAD R13, R13, UR4, R0 ;  /* 0x000000040d0d7c24 */ /* 0x001fca000f8e0200 */
[----:B-1----:R-:W-:-:S13]  /*0080*/  ISETP.GE.AND P0, PT, R13, UR5, PT ;  /* 0x000000050d007c0c */ /* 0x002fda000bf06270 */
[----:B------:R-:W-:Y:S05]  /*0090*/  @P0 EXIT ;  /* 0x000000000000094d */ /* 0x000fea0003800000 */
[----:B------:R-:W0:Y:S01]  /*00a0*/  LDC.64 R2, c[0x0][0x388] ;  /* 0x0000e200ff027b82 */ /* 0x000e220000000a00 */
[----:B------:R-:W1:Y:S07]  /*00b0*/  LDCU.64 UR6, c[0x0][0x358] ;  /* 0x00006b00ff0677ac */ /* 0x000e6e0008000a00 */
[----:B------:R-:W2:Y:S08]  /*00c0*/  LDC.64 R6, c[0x0][0x390] ;  /* 0x0000e400ff067b82 */ /* 0x000eb00000000a00 */
[----:B------:R-:W3:Y:S01]  /*00d0*/  LDC.64 R8, c[0x0][0x398] ;  /* 0x0000e600ff087b82 */ /* 0x000ee20000000a00 */
[----:B0-----:R-:W-:-:S07]  /*00e0*/  IMAD.WIDE R2, R13, 0x4, R2 ;  /* 0x000000040d027825 */ /* 0x001fce00078e0202 */
[----:B------:R-:W0:Y:S01]  /*00f0*/  LDC R5, c[0x0][0x3a8] ;  /* 0x0000ea00ff057b82 */ /* 0x000e220000000800 */
[----:B-1----:R-:W0:Y:S01]  /*0100*/  LDG.E.CONSTANT R2, desc[UR6][R2.64] ;  /* 0x0000000602027981 */ /* 0x002e22000c1e9900 */
[----:B--2---:R-:W-:-:S06]  /*0110*/  IMAD.WIDE R6, R13, 0x4, R6 ;  /* 0x000000040d067825 */ /* 0x004fcc00078e0206 */
[----:B------:R-:W1:Y:S01]  /*0120*/  LDC R4, c[0x0][0x3a0] ;  /* 0x0000e800ff047b82 */ /* 0x000e620000000800 */
[----:B------:R2:W5:Y:S01]  /*0130*/  LDG.E.CONSTANT R0, desc[UR6][R6.64] ;  /* 0x0000000606007981 */ /* 0x000562000c1e9900 */
[----:B---3--:R-:W-:-:S05]  /*0140*/  IMAD.WIDE R8, R13, 0x4, R8 ;  /* 0x000000040d087825 */ /* 0x008fca00078e0208 */
[----:B------:R2:W5:Y:S01]  /*0150*/  LDG.E.CONSTANT R10, desc[UR6][R8.64] ;  /* 0x00000006080a7981 */ /* 0x000562000c1e9900 */
[----:B------:R-:W-:Y:S01]  /*0160*/  BSSY.RECONVERGENT B0, `(.L_x_0) ;  /* 0x0000044000007945 */ /* 0x000fe20003800200 */
[----:B0-----:R-:W-:-:S04]  /*0170*/  IADD3 R11, PT, PT, R2, -0x1, R5 ;  /* 0xffffffff020b7810 */ /* 0x001fc80007ffe005 */
[----:B-1----:R-:W-:-:S04]  /*0180*/  VIMNMX R12, PT, PT, R11, R4, PT ;  /* 0x000000040b0c7248 */ /* 0x002fc80003fe0100 */
[----:B------:R-:W-:Y:S01]  /*0190*/  ISETP.GE.AND P0, PT, R12, 0x1, PT ;  /* 0x000000010c00780c */ /* 0x000fe20003f06270 */
[----:B------:R-:W-:-:S12]  /*01a0*/  IMAD R12, R13, R4, RZ ;  /* 0x000000040d0c7224 */ /* 0x000fd800078e02ff */
[----:B--2---:R-:W-:Y:S05]  /*01b0*/  @!P0 BRA `(.L_x_1) ;  /* 0x0000000000f88947 */ /* 0x004fea0003800000 */
[----:B------:R-:W-:Y:S01]  /*01c0*/  VIMNMX.U32 R8, PT, PT, R11, R4, PT ;  /* 0x000000040b087248 */ /* 0x000fe20003fe0000 */
[----:B------:R-:W-:Y:S01]  /*01d0*/  BSSY.RECONVERGENT B1, `(.L_x_2) ;  /* 0x000001c000017945 */ /* 0x000fe20003800200 */
[----:B------:R-:W-:Y:S02]  /*01e0*/  IMAD.MOV.U32 R9, RZ, RZ, RZ ;  /* 0x000000ffff097224 */ /* 0x000fe400078e00ff */
[C---:B------:R-:W-:Y:S02]  /*01f0*/  ISETP.GE.U32.AND P0, PT, R8.reuse, 0x8, PT ;  /* 0x000000080800780c */ /* 0x040fe40003f06070 */
[----:B------:R-:W-:-:S04]  /*0200*/  LOP3.LUT R14, R8, 0x7, RZ, 0xc0, !PT ;  /* 0x00000007080e7812 */ /* 0x000fc800078ec0ff */
[----:B------:R-:W-:-:S07]  /*0210*/  ISETP.NE.AND P1, PT, R14, RZ, PT ;  /* 0x000000ff0e00720c */ /* 0x000fce0003f25270 */
[----:B------:R-:W-:Y:S06]  /*0220*/  @!P0 BRA `(.L_x_3) ;  /* 0x0000000000588947 */ /* 0x000fec0003800000 */
[----:B------:R-:W0:Y:S01]  /*0230*/  LDCU.64 UR4, c[0x0][0x3b0] ;  /* 0x00007600ff0477ac */ /* 0x000e220008000a00 */
[----:B------:R-:W-:Y:S01]  /*0240*/  LOP3.LUT R9, R8, 0x7ffffff8, RZ, 0xc0, !PT ;  /* 0x7ffffff808097812 */ /* 0x000fe200078ec0ff */
[----:B------:R-:W-:Y:S01]  /*0250*/  IMAD.MOV.U32 R17, RZ, RZ, 0x7fffffff ;  /* 0x7fffffffff117424 */ /* 0x000fe200078e00ff */
[----:B------:R-:W-:Y:S02]  /*0260*/  MOV R15, R12 ;  /* 0x0000000c000f7202 */ /* 0x000fe40000000f00 */
[----:B------:R-:W-:Y:S01]  /*0270*/  IADD3 R13, PT, PT, -R9, RZ, RZ ;  /* 0x000000ff090d7210 */ /* 0x000fe20007ffe1ff */
[----:B0-----:R-:W-:-:S04]  /*0280*/  UIADD3 UR4, UP0, UPT, UR4, 0x10, URZ ;  /* 0x0000001004047890 */ /* 0x001fc8000ff1e0ff */
[----:B------:R-:W-:Y:S02]  /*0290*/  UIADD3.X UR5, UPT, UPT, URZ, UR5, URZ, UP0, !UPT ;  /* 0x00000005ff057290 */ /* 0x000fe400087fe4ff */
[----:B------:R-:W-:-:S04]  /*02a0*/  IMAD.U32 R2, RZ, RZ, UR4 ;  /* 0x00000004ff027e24 */ /* 0x000fc8000f8e00ff */
[----:B------:R-:W-:-:S07]  /*02b0*/  MOV R3, UR5 ;  /* 0x0000000500037c02 */ /* 0x000fce0008000f00 */
.L_x_4:
[C---:B0-----:R-:W-:Y:S01]  /*02c0*/  IMAD.WIDE R6, R15.reuse, 0x4, R2 ;  /* 0x000000040f067825 */ /* 0x041fe200078e0202 */
[----:B------:R-:W-:-:S03]  /*02d0*/  IADD3 R15, PT, PT, R15, 0x8, RZ ;  /* 0x000000080f0f7810 */ /* 0x000fc60007ffe0ff */
[----:B------:R-:W-:Y:S01]  /*02e0*/  VIADD R13, R13, 0x8 ;  /* 0x000000080d0d7836 */ /* 0x000fe20000000000 */
[----:B------:R0:W-:Y:S04]  /*02f0*/  STG.E desc[UR6][R6.64+-0x10], R17 ;  /* 0xfffff01106007986 */ /* 0x0001e8000c101906 */
[----:B------:R0:W-:Y:S01]  /*0300*/  STG.E desc[UR6][R6.64+-0xc], R17 ;  /* 0xfffff41106007986 */ /* 0x0001e2000c101906 */
[----:B------:R-:W-:-:S03]  /*0310*/  ISETP.NE.AND P0, PT, R13, RZ, PT ;  /* 0x000000ff0d00720c */ /* 0x000fc60003f05270 */
[----:B------:R0:W-:Y:S04]  /*0320*/  STG.E desc[UR6][R6.64+-0x8], R17 ;  /* 0xfffff81106007986 */ /* 0x0001e8000c101906 */
[----:B------:R0:W-:Y:S04]  /*0330*/  STG.E desc[UR6][R6.64+-0x4], R17 ;  /* 0xfffffc1106007986 */ /* 0x0001e8000c101906 */
[----:B------:R0:W-:Y:S04]  /*0340*/  STG.E desc[UR6][R6.64], R17 ;  /* 0x0000001106007986 */ /* 0x0001e8000c101906 */
[----:B------:R0:W-:Y:S04]  /*0350*/  STG.E desc[UR6][R6.64+0x4], R17 ;  /* 0x0000041106007986 */ /* 0x0001e8000c101906 */
[----:B------:R0:W-:Y:S04]  /*0360*/  STG.E desc[UR6][R6.64+0x8], R17 ;  /* 0x0000081106007986 */ /* 0x0001e8000c101906 */
[----:B------:R0:W-:Y:S01]  /*0370*/  STG.E desc[UR6][R6.64+0xc], R17 ;  /* 0x00000c1106007986 */ /* 0x0001e2000c101906 */
[----:B------:R-:W-:Y:S05]  /*0380*/  @P0 BRA `(.L_x_4) ;  /* 0xfffffffc00cc0947 */ /* 0x000fea000383ffff */
.L_x_3:
[----:B------:R-:W-:Y:S05]  /*0390*/  BSYNC.RECONVERGENT B1 ;  /* 0x0000000000017941 */ /* 0x000fea0003800200 */
.L_x_2:
[----:B------:R-:W-:Y:S05]  /*03a0*/  @!P1 BRA `(.L_x_1) ;  /* 0x00000000007c9947 */ /* 0x000fea0003800000 */
[----:B------:R-:W-:Y:S01]  /*03b0*/  ISETP.GE.U32.AND P0, PT, R14, 0x4, PT ;  /* 0x000000040e00780c */ /* 0x000fe20003f06070 */
[----:B------:R-:W-:Y:S01]  /*03c0*/  BSSY.RECONVERGENT B1, `(.L_x_5) ;  /* 0x000000d000017945 */ /* 0x000fe20003800200 */
[----:B0-----:R-:W-:-:S04]  /*03d0*/  LOP3.LUT R6, R8, 0x3, RZ, 0xc0, !PT ;  /* 0x0000000308067812 */ /* 0x001fc800078ec0ff */
[----:B------:R-:W-:-:S07]  /*03e0*/  ISETP.NE.AND P1, PT, R6, RZ, PT ;  /* 0x000000ff0600720c */ /* 0x000fce0003f25270 */
[----:B------:R-:W-:Y:S06]  /*03f0*/  @!P0 BRA `(.L_x_6) ;  /* 0x0000000000248947 */ /* 0x000fec0003800000 */
[----:B------:R-:W0:Y:S01]  /*0400*/  LDC.64 R2, c[0x0][0x3b0] ;  /* 0x0000ec00ff027b82 */ /* 0x000e220000000a00 */
[----:B------:R-:W-:Y:S01]  /*0410*/  IMAD.IADD R7, R12, 0x1, R9 ;  /* 0x000000010c077824 */ /* 0x000fe200078e0209 */
[----:B------:R-:W-:Y:S01]  /*0420*/  MOV R13, 0x7fffffff ;  /* 0x7fffffff000d7802 */ /* 0x000fe20000000f00 */
[----:B------:R-:W-:Y:S02]  /*0430*/  VIADD R9, R9, 0x4 ;  /* 0x0000000409097836 */ /* 0x000fe40000000000 */
[----:B0-----:R-:W-:-:S05]  /*0440*/  IMAD.WIDE R2, R7, 0x4, R2 ;  /* 0x0000000407027825 */ /* 0x001fca00078e0202 */
[----:B------:R0:W-:Y:S04]  /*0450*/  STG.E desc[UR6][R2.64], R13 ;  /* 0x0000000d02007986 */ /* 0x0001e8000c101906 */
[----:B------:R0:W-:Y:S04]  /*0460*/  STG.E desc[UR6][R2.64+0x4], R13 ;  /* 0x0000040d02007986 */ /* 0x0001e8000c101906 */
[----:B------:R0:W-:Y:S04]  /*0470*/  STG.E desc[UR6][R2.64+0x8], R13 ;  /* 0x0000080d02007986 */ /* 0x0001e8000c101906 */
[----:B------:R0:W-:Y:S02]  /*0480*/  STG.E desc[UR6][R2.64+0xc], R13 ;  /* 0x00000c0d02007986 */ /* 0x0001e4000c101906 */
.L_x_6:
[----:B------:R-:W-:Y:S05]  /*0490*/  BSYNC.RECONVERGENT B1 ;  /* 0x0000000000017941 */ /* 0x000fea0003800200 */
.L_x_5:
[----:B------:R-:W-:Y:S05]  /*04a0*/  @!P1 BRA `(.L_x_1) ;  /* 0x00000000003c9947 */ /* 0x000fea0003800000 */
[----:B------:R-:W-:Y:S02]  /*04b0*/  LOP3.LUT R8, R8, 0x1, RZ, 0xc0, !PT ;  /* 0x0000000108087812 */ /* 0x000fe400078ec0ff */
[----:B------:R-:W-:Y:S02]  /*04c0*/  ISETP.NE.AND P0, PT, R6, 0x1, PT ;  /* 0x000000010600780c */ /* 0x000fe40003f05270 */
[----:B------:R-:W-:-:S11]  /*04d0*/  ISETP.NE.U32.AND P1, PT, R8, 0x1, PT ;  /* 0x000000010800780c */ /* 0x000fd60003f25070 */
[----:B0-----:R-:W0:Y:S01]  /*04e0*/  @P0 LDC.64 R2, c[0x0][0x3b0] ;  /* 0x0000ec00ff020b82 */ /* 0x001e220000000a00 */
[----:B------:R-:W-:Y:S01]  /*04f0*/  @P0 IADD3 R7, PT, PT, R12, R9, RZ ;  /* 0x000000090c070210 */ /* 0x000fe20007ffe0ff */
[----:B------:R-:W-:Y:S02]  /*0500*/  @P0 VIADD R9, R9, 0x2 ;  /* 0x0000000209090836 */ /* 0x000fe40000000000 */
[----:B------:R-:W-:-:S03]  /*0510*/  @P0 IMAD.MOV.U32 R13, RZ, RZ, 0x7fffffff ;  /* 0x7fffffffff0d0424 */ /* 0x000fc600078e00ff */
[----:B------:R-:W-:Y:S01]  /*0520*/  @!P1 IADD3 R9, PT, PT, R12, R9, RZ ;  /* 0x000000090c099210 */ /* 0x000fe20007ffe0ff */
[----:B------:R-:W1:Y:S01]  /*0530*/  @!P1 LDC.64 R14, c[0x0][0x3b0] ;  /* 0x0000ec00ff0e9b82 */ /* 0x000e620000000a00 */
[----:B0-----:R-:W-:-:S05]  /*0540*/  @P0 IMAD.WIDE R6, R7, 0x4, R2 ;  /* 0x0000000407060825 */ /* 0x001fca00078e0202 */
[----:B------:R2:W-:Y:S01]  /*0550*/  @P0 STG.E desc[UR6][R6.64], R13 ;  /* 0x0000000d06000986 */ /* 0x0005e2000c101906 */
[----:B-1----:R-:W-:Y:S01]  /*0560*/  @!P1 IMAD.WIDE R2, R9, 0x4, R14 ;  /* 0x0000000409029825 */ /* 0x002fe200078e020e */
[----:B------:R-:W-:Y:S02]  /*0570*/  @!P1 MOV R9, 0x7fffffff ;  /* 0x7fffffff00099802 */ /* 0x000fe40000000f00 */
[----:B------:R2:W-:Y:S04]  /*0580*/  @P0 STG.E desc[UR6][R6.64+0x4], R13 ;  /* 0x0000040d06000986 */ /* 0x0005e8000c101906 */
[----:B------:R2:W-:Y:S02]  /*0590*/  @!P1 STG.E desc[UR6][R2.64], R9 ;  /* 0x0000000902009986 */ /* 0x0005e4000c101906 */
.L_x_1:
[----:B------:R-:W-:Y:S05]  /*05a0*/  BSYNC.RECONVERGENT B0 ;  /* 0x0000000000007941 */ /* 0x000fea0003800200 */
.L_x_0:
[----:B------:R-:W-:-:S13]  /*05b0*/  ISETP.GE.AND P0, PT, R5, R4, PT ;  /* 0x000000040500720c */ /* 0x000fda0003f06270 */
[----:B------:R-:W-:Y:S05]  /*05c0*/  @P0 EXIT ;  /* 0x000000000000094d */ /* 0x000fea0003800000 */
[----:B0-2---:R-:W0:Y:S02]  /*05d0*/  LDC.64 R2, c[0x0][0x380] ;  /* 0x0000e000ff027b82 */ /* 0x005e240000000a00 */
[----:B0-----:R-:W-:-:S06]  /*05e0*/  IMAD.WIDE R16, R5, 0x4, R2 ;  /* 0x0000000405107825 */ /* 0x001fcc00078e0202 */
[----:B------:R0:W2:Y:S01]  /*05f0*/  LDG.E.CONSTANT R16, desc[UR6][R16.64] ;  /* 0x0000000610107981 */ /* 0x0000a2000c1e9900 */
[----:B------:R-:W-:Y:S01]  /*0600*/  ISETP.GT.AND P0, PT, R11, R5, PT ;  /* 0x000000050b00720c */ /* 0x000fe20003f04270 */
[----:B0-----:R-:W-:-:S12]  /*0610*/  VIADD R17, R5, 0x1 ;  /* 0x0000000105117836 */ /* 0x001fd80000000000 */
[----:B------:R-:W0:Y:S01]  /*0620*/  @!P0 LDC.64 R6, c[0x0][0x3b0] ;  /* 0x0000ec00ff068b82 */ /* 0x000e220000000a00 */
[----:B------:R-:W-:Y:S02]  /*0630*/  ISETP.GE.AND P1, PT, R17, R4, PT ;  /* 0x000000041100720c */ /* 0x000fe40003f26270 */
[----:B------:R-:W-:-:S05]  /*0640*/  @!P0 IADD3 R9, PT, PT, R12, R5, RZ ;  /* 0x000000050c098210 */ /* 0x000fca0007ffe0ff */
[----:B0-----:R-:W-:-:S05]  /*0650*/  @!P0 IMAD.WIDE R6, R9, 0x4, R6 ;  /* 0x0000000409068825 */ /* 0x001fca00078e0206 */
[----:B--2---:R0:W-:Y:S01]  /*0660*/  @!P0 STG.E desc[UR6][R6.64], R16 ;  /* 0x0000001006008986 */ /* 0x0041e2000c101906 */
[----:B------:R-:W-:Y:S05]  /*0670*/  @P1 EXIT ;  /* 0x000000000000194d */ /* 0x000fea0003800000 */
[--C-:B0-----:R-:W-:Y:S01]  /*0680*/  IADD3 R6, PT, PT, -R5, -0x2, R4.reuse ;  /* 0xfffffffe05067810 */ /* 0x101fe20007ffe104 */
[----:B-----5:R-:W-:Y:S01]  /*0690*/  FADD R15, -R10, 1 ;  /* 0x3f8000000a0f7421 */ /* 0x020fe20000000100 */
[-C--:B------:R-:W-:Y:S02]  /*06a0*/  LOP3.LUT R13, RZ, R5.reuse, RZ, 0x33, !PT ;  /* 0x00000005ff0d7212 */ /* 0x080fe400078e33ff */
[----:B------:R-:W-:Y:S02]  /*06b0*/  ISETP.GE.U32.AND P0, PT, R6, 0x7, PT ;  /* 0x000000070600780c */ /* 0x000fe40003f06070 */
[----:B------:R-:W-:Y:S01]  /*06c0*/  IADD3 R14, PT, PT, R0, R5, RZ ;  /* 0x00000005000e7210 */ /* 0x000fe20007ffe0ff */
[----:B------:R-:W-:-:S05]  /*06d0*/  IMAD.IADD R13, R13, 0x1, R4 ;  /* 0x000000010d0d7824 */ /* 0x000fca00078e0204 */
[----:B------:R-:W-:-:S05]  /*06e0*/  LOP3.LUT R22, R13, 0x7, RZ, 0xc0, !PT ;  /* 0x000000070d167812 */ /* 0x000fca00078ec0ff */
[----:B------:R-:W-:Y:S05]  /*06f0*/  @!P0 BRA `(.L_x_7) ;  /* 0x0000000400a08947 */ /* 0x000fea0003800000 */
[----:B------:R-:W-:Y:S01]  /*0700*/  LOP3.LUT R20, R13, 0xfffffff8, RZ, 0xc0, !PT ;  /* 0xfffffff80d147812 */ /* 0x000fe200078ec0ff */
[----:B------:R-:W-:Y:S01]  /*0710*/  IMAD.IADD R17, R5, 0x1, -R0 ;  /* 0x0000000105117824 */ /* 0x000fe200078e0a00 */
[----:B------:R-:W-:Y:S01]  /*0720*/  IADD3 R18, PT, PT, R12, R5, RZ ;  /* 0x000000050c127210 */ /* 0x000fe20007ffe0ff */
[----:B------:R-:W0:Y:S02]  /*0730*/  LDCU.64 UR4, c[0x0][0x3b0] ;  /* 0x00007600ff0477ac */ /* 0x000e240008000a00 */
[----:B------:R-:W-:-:S07]  /*0740*/  IMAD.MOV R20, RZ, RZ, -R20 ;  /* 0x000000ffff147224 */ /* 0x000fce00078e0a14 */
.L_x_8:
[----:B------:R-:W1:Y:S01]  /*0750*/  LDC.64 R2, c[0x0][0x380] ;  /* 0x0000e000ff027b82 */ /* 0x000e620000000a00 */
[----:B------:R-:W-:Y:S01]  /*0760*/  IADD3 R23, PT, PT, R19, 0x1, RZ ;  /* 0x0000000113177810 */ /* 0x000fe20007ffe0ff */
[----:B------:R-:W-:-:S03]  /*0770*/  VIADD R7, R17, 0x1 ;  /* 0x0000000111077836 */ /* 0x000fc60000000000 */
[C---:B------:R-:W-:Y:S01]  /*0780*/  ISETP.GE.AND P0, PT, R23.reuse, R14, PT ;  /* 0x0000000e1700720c */ /* 0x040fe20003f06270 */
[----:B-1----:R-:W-:-:S04]  /*0790*/  IMAD.WIDE R4, R23, 0x4, R2 ;  /* 0x0000000417047825 */ /* 0x002fc800078e0202 */
[----:B------:R-:W-:Y:S01]  /*07a0*/  IMAD.WIDE R6, R7, 0x4, R2 ;  /* 0x0000000407067825 */ /* 0x000fe200078e0202 */
[----:B------:R-:W2:Y:S07]  /*07b0*/  LDG.E.CONSTANT R27, desc[UR6][R4.64] ;  /* 0x00000006041b7981 */ /* 0x000eae000c1e9900 */
[----:B------:R-:W3:Y:S01]  /*07c0*/  @P0 LDG.E.CONSTANT R8, desc[UR6][R6.64] ;  /* 0x0000000606080981 */ /* 0x000ee2000c1e9900 */
[----:B------:R-:W-:-:S03]  /*07d0*/  IADD3 R21, PT, PT, R23, 0x1, RZ ;  /* 0x0000000117157810 */ /* 0x000fc60007ffe0ff */
[----:B------:R-:W4:Y:S01]  /*07e0*/  LDG.E.CONSTANT R25, desc[UR6][R4.64+0x4] ;  /* 0x0000040604197981 */ /* 0x000f22000c1e9900 */
[----:B------:R-:W-:Y:S02]  /*07f0*/  ISETP.GE.AND P2, PT, R21, R14, PT ;  /* 0x0000000e1500720c */ /* 0x000fe40003f46270 */
[----:B------:R-:W-:Y:S01]  /*0800*/  ISETP.GE.AND P1, PT, R23, R11, PT ;  /* 0x0000000b1700720c */ /* 0x000fe20003f26270 */
[----:B------:R-:W5:Y:S10]  /*0810*/  LDG.E.CONSTANT R29, desc[UR6][R4.64+0x8] ;  /* 0x00000806041d7981 */ /* 0x000f74000c1e9900 */
[----:B------:R-:W5:Y:S01]  /*0820*/  @P2 LDG.E.CONSTANT R24, desc[UR6][R6.64+0x4] ;  /* 0x0000040606182981 */ /* 0x000f62000c1e9900 */
[----:B------:R-:W-:-:S04]  /*0830*/  IADD3 R26, PT, PT, R21, 0x1, RZ ;  /* 0x00000001151a7810 */ /* 0x000fc80007ffe0ff */
[----:B------:R-:W-:-:S13]  /*0840*/  ISETP.GE.AND P3, PT, R26, R14, PT ;  /* 0x0000000e1a00720c */ /* 0x000fda0003f66270 */
[----:B------:R-:W5:Y:S01]  /*0850*/  @P3 LDG.E.CONSTANT R28, desc[UR6][R6.64+0x8] ;  /* 0x00000806061c3981 */ /* 0x000f62000c1e9900 */
[----:B--2---:R-:W-:-:S04]  /*0860*/  @P0 FADD R9, R27, R27 ;  /* 0x0000001b1b090221 */ /* 0x004fc80000000000 */
[----:B---3--:R-:W-:Y:S02]  /*0870*/  @P0 FADD R27, -R8, R9 ;  /* 0x00000009081b0221 */ /* 0x008fe40000000100 */
[----:B------:R-:W1:Y:S02]  /*0880*/  @P1 LDC.64 R8, c[0x0][0x3b0] ;  /* 0x0000ec00ff081b82 */ /* 0x000e640000000a00 */
[----:B------:R-:W-:-:S04]  /*0890*/  FMUL R27, R10, R27 ;  /* 0x0000001b0a1b7220 */ /* 0x000fc80000400000 */
[----:B------:R-:W-:Y:S01]  /*08a0*/  FFMA R16, R16, R15, R27 ;  /* 0x0000000f10107223 */ /* 0x000fe2000000001b */
[----:B------:R-:W-:-:S04]  /*08b0*/  @P1 VIADD R27, R18, 0x1 ;  /* 0x00000001121b1836 */ /* 0x000fc80000000000 */
[----:B-1----:R-:W-:-:S04]  /*08c0*/  @P1 IMAD.WIDE R8, R27, 0x4, R8 ;  /* 0x000000041b081825 */ /* 0x002fc800078e0208 */
[----:B----4-:R-:W-:Y:S01]  /*08d0*/  @P2 FADD R27, R25, R25 ;  /* 0x00000019191b2221 */ /* 0x010fe20000000000 */
[----:B------:R1:W-:Y:S03]  /*08e0*/  @P1 STG.E desc[UR6][R8.64], R16 ;  /* 0x0000001008001986 */ /* 0x0003e6000c101906 */
[----:B-----5:R-:W-:Y:S02]  /*08f0*/  @P2 FADD R25, -R24, R27 ;  /* 0x0000001b18192221 */ /* 0x020fe40000000100 */
[----:B------:R-:W2:Y:S01]  /*0900*/  LDG.E.CONSTANT R27, desc[UR6][R4.64+0xc] ;  /* 0x00000c06041b7981 */ /* 0x000ea2000c1e9900 */
[----:B-1----:R-:W-:-:S05]  /*0910*/  VIADD R8, R21, 0x2 ;  /* 0x0000000215087836 */ /* 0x002fca0000000000 */
[----:B------:R-:W-:-:S13]  /*0920*/  ISETP.GE.AND P2, PT, R8, R14, PT ;  /* 0x0000000e0800720c */ /* 0x000fda0003f46270 */
[----:B------:R-:W3:Y:S01]  /*0930*/  @P2 LDG.E.CONSTANT R24, desc[UR6][R6.64+0xc] ;  /* 0x00000c0606182981 */ /* 0x000ee2000c1e9900 */
[----:B------:R-:W-:Y:S01]  /*0940*/  ISETP.GE.AND P0, PT, R26, R11, PT ;  /* 0x0000000b1a00720c */ /* 0x000fe20003f06270 */
[----:B------:R-:W-:Y:S01]  /*0950*/  @P3 FADD R26, R29, R29 ;  /* 0x0000001d1d1a3221 */ /* 0x000fe20000000000 */
[----:B------:R-:W-:Y:S01]  /*0960*/  FMUL R25, R10, R25 ;  /* 0x000000190a197220 */ /* 0x000fe20000400000 */
[----:B------:R-:W-:Y:S02]  /*0970*/  SHF.R.S32.HI R9, RZ, 0x1f, R23 ;  /* 0x0000001fff097819 */ /* 0x000fe40000011417 */
[----:B------:R-:W-:Y:S01]  /*0980*/  @P3 FADD R29, -R28, R26 ;  /* 0x0000001a1c1d3221 */ /* 0x000fe20000000100 */
[----:B------:R-:W-:Y:S01]  /*0990*/  IADD3 R23, P3, PT, R12, R23, RZ ;  /* 0x000000170c177210 */ /* 0x000fe20007f7e0ff */
[----:B------:R-:W-:Y:S01]  /*09a0*/  FFMA R26, R16, R15, R25 ;  /* 0x0000000f101a7223 */ /* 0x000fe20000000019 */
[----:B------:R-:W-:Y:S01]  /*09b0*/  ISETP.GE.AND P1, PT, R8, R11, PT ;  /* 0x0000000b0800720c */ /* 0x000fe20003f26270 */
[----:B------:R-:W-:Y:S01]  /*09c0*/  FMUL R29, R10, R29 ;  /* 0x0000001d0a1d7220 */ /* 0x000fe20000400000 */
[----:B------:R-:W-:Y:S01]  /*09d0*/  LEA.HI.X.SX32 R16, R12, R9, 0x1, P3 ;  /* 0x000000090c107211 */ /* 0x000fe200018f0eff */
[----:B------:R-:W4:Y:S01]  /*09e0*/  LDG.E.CONSTANT R25, desc[UR6][R4.64+0x14] ;  /* 0x0000140604197981 */ /* 0x000f22000c1e9900 */
[----:B0-----:R-:W-:-:S04]  /*09f0*/  LEA R8, P3, R23, UR4, 0x2 ;  /* 0x0000000417087c11 */ /* 0x001fc8000f8610ff */
[----:B------:R-:W-:Y:S02]  /*0a00*/  LEA.HI.X R9, R23, UR5, R16, 0x2, P3 ;  /* 0x0000000517097c11 */ /* 0x000fe400098f1410 */
[----:B------:R-:W-:-:S04]  /*0a10*/  IADD3 R16, PT, PT, R21, 0x3, RZ ;  /* 0x0000000315107810 */ /* 0x000fc80007ffe0ff */
[----:B------:R-:W-:Y:S02]  /*0a20*/  ISETP.GE.AND P4, PT, R16, R14, PT ;  /* 0x0000000e1000720c */ /* 0x000fe40003f86270 */
[----:B------:R-:W-:Y:S01]  /*0a30*/  ISETP.GE.AND P3, PT, R21, R11, PT ;  /* 0x0000000b1500720c */ /* 0x000fe20003f66270 */
[----:B------:R-:W-:Y:S02]  /*0a40*/  FFMA R28, R26, R15, R29 ;  /* 0x0000000f1a1c7223 */ /* 0x000fe4000000001d */
[----:B------:R-:W5:Y:S10]  /*0a50*/  LDG.E.CONSTANT R29, desc[UR6][R4.64+0x10] ;  /* 0x00001006041d7981 */ /* 0x000f74000c1e9900 */
[----:B------:R-:W-:Y:S01]  /*0a60*/  @P3 STG.E desc[UR6][R8.64+0x4], R26 ;  /* 0x0000041a08003986 */ /* 0x000fe2000c101906 */
[----:B--2---:R-:W-:-:S04]  /*0a70*/  @P2 FADD R23, R27, R27 ;  /* 0x0000001b1b172221 */ /* 0x004fc80000000000 */
[----:B---3--:R-:W-:Y:S01]  /*0a80*/  @P2 FADD R27, -R24, R23 ;  /* 0x00000017181b2221 */ /* 0x008fe20000000100 */
[-C--:B------:R-:W-:Y:S01]  /*0a90*/  ISETP.GE.AND P2, PT, R16, R11.reuse, PT ;  /* 0x0000000b1000720c */ /* 0x080fe20003f46270 */
[----:B------:R-:W-:Y:S01]  /*0aa0*/  VIADD R16, R21, 0x4 ;  /* 0x0000000415107836 */ /* 0x000fe20000000000 */
[----:B------:R-:W2:Y:S04]  /*0ab0*/  @P4 LDG.E.CONSTANT R23, desc[UR6][R6.64+0x10] ;  /* 0x0000100606174981 */ /* 0x000ea8000c1e9900 */
[C---:B------:R-:W-:Y:S02]  /*0ac0*/  ISETP.GE.AND P5, PT, R16.reuse, R14, PT ;  /* 0x0000000e1000720c */ /* 0x040fe40003fa6270 */
[----:B------:R-:W-:-:S11]  /*0ad0*/  ISETP.GE.AND P3, PT, R16, R11, PT ;  /* 0x0000000b1000720c */ /* 0x000fd60003f66270 */
[----:B------:R-:W3:Y:S01]  /*0ae0*/  @P5 LDG.E.CONSTANT R16, desc[UR6][R6.64+0x14] ;  /* 0x0000140606105981 */ /* 0x000ee2000c1e9900 */
[----:B-----5:R-:W-:-:S03]  /*0af0*/  @P4 FADD R24, R29, R29 ;  /* 0x0000001d1d184221 */ /* 0x020fc60000000000 */
[----:B------:R0:W-:Y:S01]  /*0b00*/  @P0 STG.E desc[UR6][R8.64+0x8], R28 ;  /* 0x0000081c08000986 */ /* 0x0001e2000c101906 */
[----:B--2---:R-:W-:Y:S01]  /*0b10*/  @P4 FADD R29, -R23, R24 ;  /* 0x00000018171d4221 */ /* 0x004fe20000000100 */
[----:B------:R-:W-:Y:S01]  /*0b20*/  FMUL R23, R10, R27 ;  /* 0x0000001b0a177220 */ /* 0x000fe20000400000 */
[----:B----4-:R-:W-:Y:S01]  /*0b30*/  @P5 FADD R27, R25, R25 ;  /* 0x00000019191b5221 */ /* 0x010fe20000000000 */
[----:B------:R-:W2:Y:S03]  /*0b40*/  LDG.E.CONSTANT R24, desc[UR6][R4.64+0x1c] ;  /* 0x00001c0604187981 */ /* 0x000ea6000c1e9900 */
[----:B---3--:R-:W-:Y:S01]  /*0b50*/  @P5 FADD R25, -R16, R27 ;  /* 0x0000001b10195221 */ /* 0x008fe20000000100 */
[C---:B------:R-:W-:Y:S01]  /*0b60*/  IADD3 R16, PT, PT, R21.reuse, 0x5, RZ ;  /* 0x0000000515107810 */ /* 0x040fe20007ffe0ff */
[----:B------:R-:W3:Y:S03]  /*0b70*/  LDG.E.CONSTANT R27, desc[UR6][R4.64+0x18] ;  /* 0x00001806041b7981 */ /* 0x000ee6000c1e9900 */
[----:B------:R-:W-:Y:S01]  /*0b80*/  ISETP.GE.AND P0, PT, R16, R14, PT ;  /* 0x0000000e1000720c */ /* 0x000fe20003f06270 */
[----:B------:R-:W-:-:S02]  /*0b90*/  VIADD R21, R21, 0x6 ;  /* 0x0000000615157836 */ /* 0x000fc40000000000 */
[----:B------:R-:W-:-:S03]  /*0ba0*/  FFMA R23, R28, R15, R23 ;  /* 0x0000000f1c177223 */ /* 0x000fc60000000017 */
[----:B------:R-:W-:-:S07]  /*0bb0*/  ISETP.GE.AND P5, PT, R21, R14, PT ;  /* 0x0000000e1500720c */ /* 0x000fce0003fa6270 */
[----:B0-----:R-:W4:Y:S06]  /*0bc0*/  @P0 LDG.E.CONSTANT R28, desc[UR6][R6.64+0x18] ;  /* 0x00001806061c0981 */ /* 0x001f2c000c1e9900 */
[----:B------:R-:W5:Y:S01]  /*0bd0*/  @P5 LDG.E.CONSTANT R26, desc[UR6][R6.64+0x1c] ;  /* 0x00001c06061a5981 */ /* 0x000f62000c1e9900 */
[----:B------:R-:W-:Y:S02]  /*0be0*/  ISETP.GE.AND P4, PT, R16, R11, PT ;  /* 0x0000000b1000720c */ /* 0x000fe40003f86270 */
[----:B------:R-:W-:Y:S01]  /*0bf0*/  IADD3 R20, PT, PT, R20, 0x8, RZ ;  /* 0x0000000814147810 */ /* 0x000fe20007ffe0ff */
[----:B------:R1:W-:Y:S01]  /*0c00*/  @P1 STG.E desc[UR6][R8.64+0xc], R23 ;  /* 0x00000c1708001986 */ /* 0x0003e2000c101906 */
[----:B------:R-:W-:Y:S01]  /*0c10*/  IADD3 R19, PT, PT, R19, 0x8, RZ ;  /* 0x0000000813137810 */ /* 0x000fe20007ffe0ff */
[----:B------:R-:W-:Y:S01]  /*0c20*/  VIADD R17, R17, 0x8 ;  /* 0x0000000811117836 */ /* 0x000fe20000000000 */
[----:B------:R-:W-:Y:S01]  /*0c30*/  IADD3 R18, PT, PT, R18, 0x8, RZ ;  /* 0x0000000812127810 */ /* 0x000fe20007ffe0ff */
[----:B---3--:R-:W-:-:S04]  /*0c40*/  @P0 FADD R16, R27, R27 ;  /* 0x0000001b1b100221 */ /* 0x008fc80000000000 */
[----:B----4-:R-:W-:Y:S01]  /*0c50*/  @P0 FADD R27, -R28, R16 ;  /* 0x000000101c1b0221 */ /* 0x010fe20000000100 */
[C---:B------:R-:W-:Y:S01]  /*0c60*/  FMUL R16, R10.reuse, R29 ;  /* 0x0000001d0a107220 */ /* 0x040fe20000400000 */
[----:B------:R-:W-:Y:S01]  /*0c70*/  FMUL R28, R10, R25 ;  /* 0x000000190a1c7220 */ /* 0x000fe20000400000 */
[----:B--2---:R-:W-:Y:S02]  /*0c80*/  @P5 FADD R29, R24, R24 ;  /* 0x00000018181d5221 */ /* 0x004fe40000000000 */
[----:B------:R-:W-:Y:S01]  /*0c90*/  FFMA R25, R23, R15, R16 ;  /* 0x0000000f17197223 */ /* 0x000fe20000000010 */
[----:B------:R-:W-:Y:S01]  /*0ca0*/  ISETP.GE.AND P0, PT, R21, R11, PT ;  /* 0x0000000b1500720c */ /* 0x000fe20003f06270 */
[----:B-----5:R-:W-:Y:S01]  /*0cb0*/  @P5 FADD R24, -R26, R29 ;  /* 0x0000001d1a185221 */ /* 0x020fe20000000100 */
[C---:B------:R-:W-:Y:S01]  /*0cc0*/  FMUL R4, R10.reuse, R27 ;  /* 0x0000001b0a047220 */ /* 0x040fe20000400000 */
[----:B------:R-:W-:Y:S02]  /*0cd0*/  FFMA R5, R25, R15, R28 ;  /* 0x0000000f19057223 */ /* 0x000fe4000000001c */
[----:B------:R-:W-:-:S02]  /*0ce0*/  FMUL R16, R10, R24 ;  /* 0x000000180a107220 */ /* 0x000fc40000400000 */
[-C--:B------:R-:W-:Y:S01]  /*0cf0*/  FFMA R7, R5, R15.reuse, R4 ;  /* 0x0000000f05077223 */ /* 0x080fe20000000004 */
[----:B------:R1:W-:Y:S03]  /*0d00*/  @P2 STG.E desc[UR6][R8.64+0x10], R25 ;  /* 0x0000101908002986 */ /* 0x0003e6000c101906 */
[----:B------:R-:W-:Y:S01]  /*0d10*/  FFMA R16, R7, R15, R16 ;  /* 0x0000000f07107223 */ /* 0x000fe20000000010 */
[----:B------:R1:W-:Y:S04]  /*0d20*/  @P3 STG.E desc[UR6][R8.64+0x14], R5 ;  /* 0x0000140508003986 */ /* 0x0003e8000c101906 */
[----:B------:R1:W-:Y:S04]  /*0d30*/  @P4 STG.E desc[UR6][R8.64+0x18], R7 ;  /* 0x0000180708004986 */ /* 0x0003e8000c101906 */
[----:B------:R1:W-:Y:S01]  /*0d40*/  @P0 STG.E desc[UR6][R8.64+0x1c], R16 ;  /* 0x00001c1008000986 */ /* 0x0003e2000c101906 */
[----:B------:R-:W-:-:S13]  /*0d50*/  ISETP.NE.AND P0, PT, R20, RZ, PT ;  /* 0x000000ff1400720c */ /* 0x000fda0003f05270 */
[----:B-1----:R-:W-:Y:S05]  /*0d60*/  @P0 BRA `(.L_x_8) ;  /* 0xfffffff800780947 */ /* 0x002fea000383ffff */
[----:B------:R-:W-:-:S07]  /*0d70*/  IADD3 R17, PT, PT, R19, 0x1, RZ ;  /* 0x0000000113117810 */ /* 0x000fce0007ffe0ff */
.L_x_7:
[----:B------:R-:W-:-:S13]  /*0d80*/  ISETP.NE.AND P0, PT, R22, RZ, PT ;  /* 0x000000ff1600720c */ /* 0x000fda0003f05270 */
[----:B------:R-:W-:Y:S05]  /*0d90*/  @!P0 EXIT ;  /* 0x000000000000894d */ /* 0x000fea0003800000 */
[----:B------:R-:W-:Y:S02]  /*0da0*/  ISETP.GE.U32.AND P1, PT, R22, 0x4, PT ;  /* 0x000000041600780c */ /* 0x000fe40003f26070 */
[----:B------:R-:W-:-:S04]  /*0db0*/  LOP3.LUT R24, R13, 0x3, RZ, 0xc0, !PT ;  /* 0x000000030d187812 */ /* 0x000fc800078ec0ff */
[----:B------:R-:W-:-:S07]  /*0dc0*/  ISETP.NE.AND P0, PT, R24, RZ, PT ;  /* 0x000000ff1800720c */ /* 0x000fce0003f05270 */
[----:B------:R-:W-:Y:S06]  /*0dd0*/  @!P1 BRA `(.L_x_9) ;  /* 0x0000000000d09947 */ /* 0x000fec0003800000 */
[CC--:B------:R-:W-:Y:S01]  /*0de0*/  ISETP.GE.AND P1, PT, R17.reuse, R14.reuse, PT ;  /* 0x0000000e1100720c */ /* 0x0c0fe20003f26270 */
[C---:B------:R-:W-:Y:S01]  /*0df0*/  IMAD.WIDE R8, R17.reuse, 0x4, R2 ;  /* 0x0000000411087825 */ /* 0x040fe200078e0202 */
[C---:B------:R-:W-:Y:S01]  /*0e00*/  IADD3 R18, PT, PT, R17.reuse, 0x1, RZ ;  /* 0x0000000111127810 */ /* 0x040fe20007ffe0ff */
[----:B------:R-:W0:Y:S02]  /*0e10*/  LDCU.64 UR4, c[0x0][0x3b0] ;  /* 0x00007600ff0477ac */ /* 0x000e240008000a00 */
[----:B------:R-:W-:Y:S01]  /*0e20*/  IMAD.IADD R5, R17, 0x1, -R0 ;  /* 0x0000000111057824 */ /* 0x000fe200078e0a00 */
[----:B------:R-:W2:Y:S03]  /*0e30*/  LDG.E.CONSTANT R27, desc[UR6][R8.64] ;  /* 0x00000006081b7981 */ /* 0x000ea6000c1e9900 */
[----:B------:R-:W-:Y:S01]  /*0e40*/  IMAD.WIDE R4, R5, 0x4, R2 ;  /* 0x0000000405047825 */ /* 0x000fe200078e0202 */
[----:B------:R-:W-:Y:S01]  /*0e50*/  ISETP.GE.AND P6, PT, R18, R14, PT ;  /* 0x0000000e1200720c */ /* 0x000fe20003fc6270 */
[----:B------:R-:W3:Y:S01]  /*0e60*/  LDG.E.CONSTANT R23, desc[UR6][R8.64+0x4] ;  /* 0x0000040608177981 */ /* 0x000ee2000c1e9900 */
[C---:B------:R-:W-:Y:S01]  /*0e70*/  IADD3 R22, PT, PT, R17.reuse, 0x2, RZ ;  /* 0x0000000211167810 */ /* 0x040fe20007ffe0ff */
[----:B------:R-:W-:-:S02]  /*0e80*/  VIADD R20, R17, 0x3 ;  /* 0x0000000311147836 */ /* 0x000fc40000000000 */
[----:B------:R-:W4:Y:S01]  /*0e90*/  @P1 LDG.E.CONSTANT R6, desc[UR6][R4.64] ;  /* 0x0000000604061981 */ /* 0x000f22000c1e9900 */
[-C--:B------:R-:W-:Y:S02]  /*0ea0*/  ISETP.GE.AND P5, PT, R22, R14.reuse, PT ;  /* 0x0000000e1600720c */ /* 0x080fe40003fa6270 */
[----:B------:R-:W-:Y:S01]  /*0eb0*/  ISETP.GE.AND P4, PT, R20, R14, PT ;  /* 0x0000000e1400720c */ /* 0x000fe20003f86270 */
[----:B------:R-:W5:Y:S04]  /*0ec0*/  LDG.E.CONSTANT R21, desc[UR6][R8.64+0x8] ;  /* 0x0000080608157981 */ /* 0x000f68000c1e9900 */
[----:B------:R-:W5:Y:S04]  /*0ed0*/  @P6 LDG.E.CONSTANT R25, desc[UR6][R4.64+0x4] ;  /* 0x0000040604196981 */ /* 0x000f68000c1e9900 */
[----:B------:R-:W5:Y:S04]  /*0ee0*/  LDG.E.CONSTANT R19, desc[UR6][R8.64+0xc] ;  /* 0x00000c0608137981 */ /* 0x000f68000c1e9900 */
[----:B------:R-:W5:Y:S04]  /*0ef0*/  @P5 LDG.E.CONSTANT R26, desc[UR6][R4.64+0x8] ;  /* 0x00000806041a5981 */ /* 0x000f68000c1e9900 */
[----:B------:R5:W5:Y:S01]  /*0f00*/  @P4 LDG.E.CONSTANT R28, desc[UR6][R4.64+0xc] ;  /* 0x00000c06041c4981 */ /* 0x000b62000c1e9900 */
[----:B------:R-:W-:-:S02]  /*0f10*/  ISETP.GE.AND P3, PT, R17, R11, PT ;  /* 0x0000000b1100720c */ /* 0x000fc40003f66270 */
[----:B------:R-:W-:Y:S01]  /*0f20*/  ISETP.GE.AND P2, PT, R18, R11, PT ;  /* 0x0000000b1200720c */ /* 0x000fe20003f46270 */
[----:B--2---:R-:W-:-:S04]  /*0f30*/  @P1 FADD R7, R27, R27 ;  /* 0x0000001b1b071221 */ /* 0x004fc80000000000 */
[----:B----4-:R-:W-:-:S06]  /*0f40*/  @P1 FADD R27, -R6, R7 ;  /* 0x00000007061b1221 */ /* 0x010fcc0000000100 */
[----:B------:R-:W1:Y:S01]  /*0f50*/  @P3 LDC.64 R6, c[0x0][0x3b0] ;  /* 0x0000ec00ff063b82 */ /* 0x000e620000000a00 */
[----:B---3--:R-:W-:Y:S01]  /*0f60*/  @P6 FADD R18, R23, R23 ;  /* 0x0000001717126221 */ /* 0x008fe20000000000 */
[----:B------:R-:W-:Y:S01]  /*0f70*/  FMUL R27, R10, R27 ;  /* 0x0000001b0a1b7220 */ /* 0x000fe20000400000 */
[----:B-----5:R-:W-:Y:S02]  /*0f80*/  @P5 FADD R5, R21, R21 ;  /* 0x0000001515055221 */ /* 0x020fe40000000000 */
[----:B------:R-:W-:Y:S01]  /*0f90*/  @P6 FADD R23, -R25, R18 ;  /* 0x0000001219176221 */ /* 0x000fe20000000100 */
[----:B------:R-:W-:Y:S01]  /*0fa0*/  FFMA R8, R16, R15, R27 ;  /* 0x0000000f10087223 */ /* 0x000fe2000000001b */
[----:B------:R-:W-:Y:S02]  /*0fb0*/  @P4 FADD R9, R19, R19 ;  /* 0x0000001313094221 */ /* 0x000fe40000000000 */
[----:B------:R-:W-:Y:S01]  /*0fc0*/  FMUL R23, R10, R23 ;  /* 0x000000170a177220 */ /* 0x000fe20000400000 */
[----:B------:R-:W-:Y:S01]  /*0fd0*/  @P5 FADD R21, -R26, R5 ;  /* 0x000000051a155221 */ /* 0x000fe20000000100 */
[----:B------:R-:W-:Y:S01]  /*0fe0*/  ISETP.GE.AND P1, PT, R22, R11, PT ;  /* 0x0000000b1600720c */ /* 0x000fe20003f26270 */
[----:B------:R-:W-:Y:S01]  /*0ff0*/  @P4 FADD R19, -R28, R9 ;  /* 0x000000091c134221 */ /* 0x000fe20000000100 */
[----:B------:R-:W-:Y:S01]  /*1000*/  @P3 IADD3 R9, PT, PT, R12, R17, RZ ;  /* 0x000000110c093210 */ /* 0x000fe20007ffe0ff */
[----:B------:R-:W-:Y:S01]  /*1010*/  FMUL R16, R10, R21 ;  /* 0x000000150a107220 */ /* 0x000fe20000400000 */
[----:B------:R-:W-:Y:S01]  /*1020*/  ISETP.GE.AND P6, PT, R20, R11, PT ;  /* 0x0000000b1400720c */ /* 0x000fe20003fc6270 */
[----:B------:R-:W-:Y:S01]  /*1030*/  FFMA R23, R8, R15, R23 ;  /* 0x0000000f08177223 */ /* 0x000fe20000000017 */
[----:B------:R-:W-:-:S02]  /*1040*/  SHF.R.S32.HI R25, RZ, 0x1f, R17 ;  /* 0x0000001fff197819 */ /* 0x000fc40000011411 */
[----:B------:R-:W-:Y:S01]  /*1050*/  IADD3 R5, P5, PT, R12, R17, RZ ;  /* 0x000000110c057210 */ /* 0x000fe20007fbe0ff */
[----:B-1----:R-:W-:-:S04]  /*1060*/  @P3 IMAD.WIDE R6, R9, 0x4, R6 ;  /* 0x0000000409063825 */ /* 0x002fc800078e0206 */
[----:B------:R-:W-:Y:S01]  /*1070*/  FMUL R18, R10, R19 ;  /* 0x000000130a127220 */ /* 0x000fe20000400000 */
[----:B------:R-:W-:Y:S01]  /*1080*/  FFMA R9, R23, R15, R16 ;  /* 0x0000000f17097223 */ /* 0x000fe20000000010 */
[----:B------:R-:W-:Y:S02]  /*1090*/  LEA.HI.X.SX32 R20, R12, R25, 0x1, P5 ;  /* 0x000000190c147211 */ /* 0x000fe400028f0eff */
[----:B0-----:R-:W-:Y:S01]  /*10a0*/  LEA R4, P4, R5, UR4, 0x2 ;  /* 0x0000000405047c11 */ /* 0x001fe2000f8810ff */
[----:B------:R-:W-:-:S03]  /*10b0*/  FFMA R16, R9, R15, R18 ;  /* 0x0000000f09107223 */ /* 0x000fc60000000012 */
[----:B------:R-:W-:Y:S01]  /*10c0*/  LEA.HI.X R5, R5, UR5, R20, 0x2, P4 ;  /* 0x0000000505057c11 */ /* 0x000fe2000a0f1414 */
[----:B------:R0:W-:Y:S04]  /*10d0*/  @P3 STG.E desc[UR6][R6.64], R8 ;  /* 0x0000000806003986 */ /* 0x0001e8000c101906 */
[----:B------:R0:W-:Y:S04]  /*10e0*/  @P2 STG.E desc[UR6][R4.64+0x4], R23 ;  /* 0x0000041704002986 */ /* 0x0001e8000c101906 */
[----:B------:R0:W-:Y:S04]  /*10f0*/  @P1 STG.E desc[UR6][R4.64+0x8], R9 ;  /* 0x0000080904001986 */ /* 0x0001e8000c101906 */
[----:B------:R0:W-:Y:S01]  /*1100*/  @P6 STG.E desc[UR6][R4.64+0xc], R16 ;  /* 0x00000c1004006986 */ /* 0x0001e2000c101906 */
[----:B------:R-:W-:-:S07]  /*1110*/  IADD3 R17, PT, PT, R17, 0x4, RZ ;  /* 0x0000000411117810 */ /* 0x000fce0007ffe0ff */
.L_x_9:
[----:B------:R-:W-:Y:S05]  /*1120*/  @!P0 EXIT ;  /* 0x000000000000894d */ /* 0x000fea0003800000 */
[----:B------:R-:W-:Y:S02]  /*1130*/  ISETP.NE.AND P1, PT, R24, 0x1, PT ;  /* 0x000000011800780c */ /* 0x000fe40003f25270 */
[----:B------:R-:W-:-:S04]  /*1140*/  LOP3.LUT R13, R13, 0x1, RZ, 0xc0, !PT ;  /* 0x000000010d0d7812 */ /* 0x000fc800078ec0ff */
[----:B------:R-:W-:-:S07]  /*1150*/  ISETP.NE.U32.AND P0, PT, R13, 0x1, PT ;  /* 0x000000010d00780c */ /* 0x000fce0003f05070 */
[----:B------:R-:W-:Y:S06]  /*1160*/  @!P1 BRA `(.L_x_10) ;  /* 0x0000000000809947 */ /* 0x000fec0003800000 */
[C---:B0-----:R-:W-:Y:S01]  /*1170*/  VIADD R4, R17.reuse, 0x1 ;  /* 0x0000000111047836 */ /* 0x041fe20000000000 */
[CC--:B------:R-:W-:Y:S01]  /*1180*/  ISETP.GE.AND P3, PT, R17.reuse, R14.reuse, PT ;  /* 0x0000000e1100720c */ /* 0x0c0fe20003f66270 */
[--C-:B------:R-:W-:Y:S01]  /*1190*/  IMAD.WIDE R20, R17, 0x4, R2.reuse ;  /* 0x0000000411147825 */ /* 0x100fe200078e0202 */
[----:B------:R-:W-:Y:S02]  /*11a0*/  IADD3 R19, PT, PT, -R0, R17, RZ ;  /* 0x0000001100137210 */ /* 0x000fe40007ffe1ff */
[----:B------:R-:W-:Y:S02]  /*11b0*/  ISETP.GE.AND P1, PT, R4, R14, PT ;  /* 0x0000000e0400720c */ /* 0x000fe40003f26270 */
[----:B------:R-:W2:Y:S01]  /*11c0*/  LDG.E.CONSTANT R13, desc[UR6][R20.64] ;  /* 0x00000006140d7981 */ /* 0x000ea2000c1e9900 */
[----:B------:R-:W-:-:S03]  /*11d0*/  IMAD.WIDE R18, R19, 0x4, R2 ;  /* 0x0000000413127825 */ /* 0x000fc600078e0202 */
[----:B------:R-:W3:Y:S04]  /*11e0*/  LDG.E.CONSTANT R9, desc[UR6][R20.64+0x4] ;  /* 0x0000040614097981 */ /* 0x000ee8000c1e9900 */
[----:B------:R-:W4:Y:S04]  /*11f0*/  @P3 LDG.E.CONSTANT R8, desc[UR6][R18.64] ;  /* 0x0000000612083981 */ /* 0x000f28000c1e9900 */
[----:B------:R0:W5:Y:S01]  /*1200*/  @P1 LDG.E.CONSTANT R22, desc[UR6][R18.64+0x4] ;  /* 0x0000040612161981 */ /* 0x000162000c1e9900 */
[-C--:B------:R-:W-:Y:S02]  /*1210*/  ISETP.GE.AND P2, PT, R4, R11.reuse, PT ;  /* 0x0000000b0400720c */ /* 0x080fe40003f46270 */
[----:B------:R-:W-:-:S11]  /*1220*/  ISETP.GE.AND P4, PT, R17, R11, PT ;  /* 0x0000000b1100720c */ /* 0x000fd60003f86270 */
[----:B------:R-:W1:Y:S08]  /*1230*/  @P2 LDC.64 R4, c[0x0][0x3b0] ;  /* 0x0000ec00ff042b82 */ /* 0x000e700000000a00 */
[----:B------:R-:W1:Y:S01]  /*1240*/  @P4 LDC.64 R6, c[0x0][0x3b0] ;  /* 0x0000ec00ff064b82 */ /* 0x000e620000000a00 */
[----:B0-----:R-:W-:-:S05]  /*1250*/  @P4 IADD3 R19, PT, PT, R12, R17, RZ ;  /* 0x000000110c134210 */ /* 0x001fca0007ffe0ff */
[----:B-1----:R-:W-:-:S04]  /*1260*/  @P4 IMAD.WIDE R6, R19, 0x4, R6 ;  /* 0x0000000413064825 */ /* 0x002fc800078e0206 */
[----:B--2---:R-:W-:Y:S01]  /*1270*/  @P3 FADD R23, R13, R13 ;  /* 0x0000000d0d173221 */ /* 0x004fe20000000000 */
[----:B---3--:R-:W-:-:S03]  /*1280*/  @P1 FADD R25, R9, R9 ;  /* 0x0000000909191221 */ /* 0x008fc60000000000 */
[----:B----4-:R-:W-:Y:S01]  /*1290*/  @P3 FADD R13, -R8, R23 ;  /* 0x00000017080d3221 */ /* 0x010fe20000000100 */
[----:B------:R-:W-:Y:S02]  /*12a0*/  SHF.R.S32.HI R23, RZ, 0x1f, R17 ;  /* 0x0000001fff177819 */ /* 0x000fe40000011411 */
[----:B------:R-:W-:Y:S01]  /*12b0*/  @P2 IADD3 R8, P3, PT, R12, R17, RZ ;  /* 0x000000110c082210 */ /* 0x000fe20007f7e0ff */
[----:B------:R-:W-:Y:S01]  /*12c0*/  FMUL R13, R10, R13 ;  /* 0x0000000d0a0d7220 */ /* 0x000fe20000400000 */
[----:B-----5:R-:W-:Y:S02]  /*12d0*/  @P1 FADD R9, -R22, R25 ;  /* 0x0000001916091221 */ /* 0x020fe40000000100 */
[----:B------:R-:W-:Y:S01]  /*12e0*/  @P2 LEA.HI.X.SX32 R18, R12, R23, 0x1, P3 ;  /* 0x000000170c122211 */ /* 0x000fe200018f0eff */
[----:B------:R-:W-:Y:S01]  /*12f0*/  FFMA R13, R16, R15, R13 ;  /* 0x0000000f100d7223 */ /* 0x000fe2000000000d */
[----:B------:R-:W-:Y:S01]  /*1300*/  @P2 LEA R4, P1, R8, R4, 0x2 ;  /* 0x0000000408042211 */ /* 0x000fe200078210ff */
[----:B------:R-:W-:-:S03]  /*1310*/  FMUL R16, R10, R9 ;  /* 0x000000090a107220 */ /* 0x000fc60000400000 */
[----:B------:R-:W-:Y:S01]  /*1320*/  @P2 LEA.HI.X R5, R8, R5, R18, 0x2, P1 ;  /* 0x0000000508052211 */ /* 0x000fe200008f1412 */
[----:B------:R-:W-:Y:S01]  /*1330*/  FFMA R16, R13, R15, R16 ;  /* 0x0000000f0d107223 */ /* 0x000fe20000000010 */
[----:B------:R1:W-:Y:S04]  /*1340*/  @P4 STG.E desc[UR6][R6.64], R13 ;  /* 0x0000000d06004986 */ /* 0x0003e8000c101906 */
[----:B------:R1:W-:Y:S01]  /*1350*/  @P2 STG.E desc[UR6][R4.64+0x4], R16 ;  /* 0x0000041004002986 */ /* 0x0003e2000c101906 */
[----:B------:R-:W-:-:S07]  /*1360*/  VIADD R17, R17, 0x2 ;  /* 0x0000000211117836 */ /* 0x000fce0000000000 */
.L_x_10:
[----:B------:R-:W-:Y:S05]  /*1370*/  @P0 EXIT ;  /* 0x000000000000094d */ /* 0x000fea0003800000 */
[C---:B------:R-:W-:Y:S01]  /*1380*/  ISETP.GE.AND P0, PT, R17.reuse, R14, PT ;  /* 0x0000000e1100720c */ /* 0x040fe20003f06270 */
[----:B01----:R-:W-:-:S06]  /*1390*/  IMAD.WIDE R4, R17, 0x4, R2 ;  /* 0x0000000411047825 */ /* 0x003fcc00078e0202 */
[----:B------:R0:W5:Y:S06]  /*13a0*/  LDG.E.CONSTANT R5, desc[UR6][R4.64] ;  /* 0x0000000604057981 */ /* 0x00016c000c1e9900 */
[----:B------:R-:W-:-:S05]  /*13b0*/  @P0 IADD3 R7, PT, PT, -R0, R17, RZ ;  /* 0x0000001100070210 */ /* 0x000fca0007ffe1ff */
[----:B------:R-:W-:-:S05]  /*13c0*/  @P0 IMAD.WIDE R2, R7, 0x4, R2 ;  /* 0x0000000407020825 */ /* 0x000fca00078e0202 */
[----:B------:R0:W5:Y:S01]  /*13d0*/  @P0 LDG.E.CONSTANT R0, desc[UR6][R2.64] ;  /* 0x0000000602000981 */ /* 0x000162000c1e9900 */
[----:B------:R-:W-:-:S13]  /*13e0*/  ISETP.GE.AND P1, PT, R17, R11, PT ;  /* 0x0000000b1100720c */ /* 0x000fda0003f26270 */
[----:B0-----:R-:W-:Y:S05]  /*13f0*/  @!P1 EXIT ;  /* 0x000000000000994d */ /* 0x001fea0003800000 */
[----:B------:R-:W0:Y:S01]  /*1400*/  LDC.64 R2, c[0x0][0x3b0] ;  /* 0x0000ec00ff027b82 */ /* 0x000e220000000a00 */
[----:B-----5:R-:W-:Y:S01]  /*1410*/  @P0 FADD R7, R5, R5 ;  /* 0x0000000505070221 */ /* 0x020fe20000000000 */
[----:B------:R-:W-:-:S03]  /*1420*/  IADD3 R17, PT, PT, R12, R17, RZ ;  /* 0x000000110c117210 */ /* 0x000fc60007ffe0ff */
[----:B------:R-:W-:-:S04]  /*1430*/  @P0 FADD R5, -R0, R7 ;  /* 0x0000000700050221 */ /* 0x000fc80000000100 */
[----:B------:R-:W-:-:S04]  /*1440*/  FMUL R5, R10, R5 ;  /* 0x000000050a057220 */ /* 0x000fc80000400000 */
[----:B------:R-:W-:Y:S01]  /*1450*/  FFMA R5, R16, R15, R5 ;  /* 0x0000000f10057223 */ /* 0x000fe20000000005 */
[----:B0-----:R-:W-:-:S05]  /*1460*/  IMAD.WIDE R2, R17, 0x4, R2 ;  /* 0x0000000411027825 */ /* 0x001fca00078e0202 */
[----:B------:R-:W-:Y:S01]  /*1470*/  STG.E desc[UR6][R2.64], R5 ;  /* 0x0000000502007986 */ /* 0x000fe2000c101906 */
[----:B------:R-:W-:Y:S05]  /*1480*/  EXIT ;  /* 0x000000000000794d */ /* 0x000fea0003800000 */
.L_x_11:
[----:B------:R-:W-:-:S00]  /*1490*/  BRA `(.L_x_11) ;  /* 0xfffffffc00fc7947 */ /* 0x000fc0000383ffff */
[----:B------:R-:W-:-:S00]  /*14a0*/  NOP ;  /* 0x0000000000007918 */ /* 0x000fc00000000000 */
        /* <DEDUP_REMOVED lines=13> */
.L_x_12:


//--------------------- .nv.shared.reserved.0     --------------------------
	.section	.nv.shared.reserved.0,"aw",@nobits
	.weak		__nv_reservedSMEM_offset_0_alias
	.size		__nv_reservedSMEM_offset_0_alias, 0, 64
	.other		__nv_reservedSMEM_offset_0_alias,@"STO_CUDA_RESERVED_SHARED STV_DEFAULT"
__nv_reservedSMEM_offset_0_alias:
	.zero		0
	.zero		64


//--------------------- .nv.constant0.zlema_batch_f32 --------------------------
	.section	.nv.constant0.zlema_batch_f32,"a",@progbits
	.sectionflags	@""
	.align	4
.nv.constant0.zlema_batch_f32:
	.zero		952


//--------------------- SYMBOLS --------------------------

	.type		.nv.reservedSmem.offset0,@object
	.size		.nv.reservedSmem.offset0,0x4
